	.headerflags	@"EF_CUDA_TEXMODE_UNIFIED EF_CUDA_64BIT_ADDRESS EF_CUDA_ACCELERATORS EF_CUDA_SM90 EF_CUDA_VIRTUAL_SM(EF_CUDA_SM90)"
	.elftype	@"ET_EXEC"


//--------------------- .nv.info                  --------------------------
	.section	.nv.info,"",@"SHT_CUDA_INFO"
	.align	4


	//----- nvinfo : EIATTR_REGCOUNT
	.align		4
        /*0000*/ 	.byte	0x04, 0x2f
        /*0002*/ 	.short	(.L_3 - .L_2)
	.align		4
.L_2:
        /*0004*/ 	.word	index@(triton_poi_fused__native_batch_norm_legit_no_training_relu_7)
        /*0008*/ 	.word	0x00000012


	//----- nvinfo : EIATTR_MIN_STACK_SIZE
	.align		4
.L_3:
        /*000c*/ 	.byte	0x04, 0x12
        /*000e*/ 	.short	(.L_5 - .L_4)
	.align		4
.L_4:
        /*0010*/ 	.word	index@(triton_poi_fused__native_batch_norm_legit_no_training_relu_7)
        /*0014*/ 	.word	0x00000000


	//----- nvinfo : EIATTR_FRAME_SIZE
	.align		4
.L_5:
        /*0018*/ 	.byte	0x04, 0x11
        /*001a*/ 	.short	(.L_7 - .L_6)
	.align		4
.L_6:
        /*001c*/ 	.word	index@(triton_poi_fused__native_batch_norm_legit_no_training_relu_7)
        /*0020*/ 	.word	0x00000000


	//----- nvinfo : EIATTR_MIN_STACK_SIZE
	.align		4
.L_7:
        /*0024*/ 	.byte	0x04, 0x12
        /*0026*/ 	.short	(.L_9 - .L_8)
	.align		4
.L_8:
        /*0028*/ 	.word	index@(triton_poi_fused__native_batch_norm_legit_no_training_relu_7)
        /*002c*/ 	.word	0x00000000
.L_9:


//--------------------- .nv.info.triton_poi_fused__native_batch_norm_legit_no_training_relu_7 --------------------------
	.section	.nv.info.triton_poi_fused__native_batch_norm_legit_no_training_relu_7,"",@"SHT_CUDA_INFO"
	.sectionflags	@""
	.align	4


	//----- nvinfo : EIATTR_CUDA_API_VERSION
	.align		4
        /*0000*/ 	.byte	0x04, 0x37
        /*0002*/ 	.short	(.L_11 - .L_10)
.L_10:
        /*0004*/ 	.word	0x0000007c


	//----- nvinfo : EIATTR_KPARAM_INFO
	.align		4
.L_11:
        /*0008*/ 	.byte	0x04, 0x17
        /*000a*/ 	.short	(.L_13 - .L_12)
.L_12:
        /*000c*/ 	.word	0x00000000
        /*0010*/ 	.short	0x0006
        /*0012*/ 	.short	0x0030
        /*0014*/ 	.byte	0x00, 0xf0, 0x11, 0x00


	//----- nvinfo : EIATTR_KPARAM_INFO
	.align		4
.L_13:
        /*0018*/ 	.byte	0x04, 0x17
        /*001a*/ 	.short	(.L_15 - .L_14)
.L_14:
        /*001c*/ 	.word	0x00000000
        /*0020*/ 	.short	0x0005
        /*0022*/ 	.short	0x0028
        /*0024*/ 	.byte	0x00, 0xf4, 0x21, 0x00


	//----- nvinfo : EIATTR_KPARAM_INFO
	.align		4
.L_15:
        /*0028*/ 	.byte	0x04, 0x17
        /*002a*/ 	.short	(.L_17 - .L_16)
.L_16:
        /*002c*/ 	.word	0x00000000
        /*0030*/ 	.short	0x0004
        /*0032*/ 	.short	0x0020
        /*0034*/ 	.byte	0x00, 0xf4, 0x21, 0x00


	//----- nvinfo : EIATTR_KPARAM_INFO
	.align		4
.L_17:
        /*0038*/ 	.byte	0x04, 0x17
        /*003a*/ 	.short	(.L_19 - .L_18)
.L_18:
        /*003c*/ 	.word	0x00000000
        /*0040*/ 	.short	0x0003
        /*0042*/ 	.short	0x0018
        /*0044*/ 	.byte	0x00, 0xf4, 0x21, 0x00


	//----- nvinfo : EIATTR_KPARAM_INFO
	.align		4
.L_19:
        /*0048*/ 	.byte	0x04, 0x17
        /*004a*/ 	.short	(.L_21 - .L_20)
.L_20:
        /*004c*/ 	.word	0x00000000
        /*0050*/ 	.short	0x0002
        /*0052*/ 	.short	0x0010
        /*0054*/ 	.byte	0x00, 0xf4, 0x21, 0x00


	//----- nvinfo : EIATTR_KPARAM_INFO
	.align		4
.L_21:
        /*0058*/ 	.byte	0x04, 0x17
        /*005a*/ 	.short	(.L_23 - .L_22)
.L_22:
        /*005c*/ 	.word	0x00000000
        /*0060*/ 	.short	0x0001
        /*0062*/ 	.short	0x0008
        /*0064*/ 	.byte	0x00, 0xf4, 0x21, 0x00


	//----- nvinfo : EIATTR_KPARAM_INFO
	.align		4
.L_23:
        /*0068*/ 	.byte	0x04, 0x17
        /*006a*/ 	.short	(.L_25 - .L_24)
.L_24:
        /*006c*/ 	.word	0x00000000
        /*0070*/ 	.short	0x0000
        /*0072*/ 	.short	0x0000
        /*0074*/ 	.byte	0x00, 0xf4, 0x21, 0x00


	//----- nvinfo : EIATTR_SPARSE_MMA_MASK
	.align		4
.L_25:
        /*0078*/ 	.byte	0x03, 0x50
        /*007a*/ 	.short	0x0000


	//----- nvinfo : EIATTR_MAXREG_COUNT
	.align		4
        /*007c*/ 	.byte	0x03, 0x1b
        /*007e*/ 	.short	0x00ff


	//----- nvinfo : EIATTR_EXIT_INSTR_OFFSETS
	.align		4
        /*0080*/ 	.byte	0x04, 0x1c
        /*0082*/ 	.short	(.L_27 - .L_26)


	//   ....[0]....
.L_26:
        /*0084*/ 	.word	0x000003d0


	//----- nvinfo : EIATTR_REQNTID
	.align		4
.L_27:
        /*0088*/ 	.byte	0x04, 0x10
        /*008a*/ 	.short	(.L_29 - .L_28)
.L_28:
        /*008c*/ 	.word	0x00000100
        /*0090*/ 	.word	0x00000001
        /*0094*/ 	.word	0x00000001


	//----- nvinfo : EIATTR_CBANK_PARAM_SIZE
	.align		4
.L_29:
        /*0098*/ 	.byte	0x03, 0x19
        /*009a*/ 	.short	0x0034


	//----- nvinfo : EIATTR_PARAM_CBANK
	.align		4
        /*009c*/ 	.byte	0x04, 0x0a
        /*009e*/ 	.short	(.L_31 - .L_30)
	.align		4
.L_30:
        /*00a0*/ 	.word	index@(.nv.constant0.triton_poi_fused__native_batch_norm_legit_no_training_relu_7)
        /*00a4*/ 	.short	0x0210
        /*00a6*/ 	.short	0x0034


	//----- nvinfo : EIATTR_SW_WAR
	.align		4
.L_31:
        /*00a8*/ 	.byte	0x04, 0x36
        /*00aa*/ 	.short	(.L_33 - .L_32)
.L_32:
        /*00ac*/ 	.word	0x00000008
.L_33:


//--------------------- .nv.callgraph             --------------------------
	.section	.nv.callgraph,"",@"SHT_CUDA_CALLGRAPH"
	.align	4
	.sectionentsize	8
	.align		4
        /*0000*/ 	.word	0x00000000
	.align		4
        /*0004*/ 	.word	0xffffffff
	.align		4
        /*0008*/ 	.word	0x00000000
	.align		4
        /*000c*/ 	.word	0xfffffffe
	.align		4
        /*0010*/ 	.word	0x00000000
	.align		4
        /*0014*/ 	.word	0xfffffffd
	.align		4
        /*0018*/ 	.word	0x00000000
	.align		4
        /*001c*/ 	.word	0xfffffffc


//--------------------- .nv.constant4             --------------------------
	.section	.nv.constant4,"a",@progbits
	.align	8
	.align		8
.nv.constant4:
        /*0000*/ 	.dword	_$_str
	.align		8
        /*0008*/ 	.dword	_$_str_$_2


//--------------------- .text.triton_poi_fused__native_batch_norm_legit_no_training_relu_7 --------------------------
	.section	.text.triton_poi_fused__native_batch_norm_legit_no_training_relu_7,"ax",@progbits
	.align	128
        .global         triton_poi_fused__native_batch_norm_legit_no_training_relu_7
        .type           triton_poi_fused__native_batch_norm_legit_no_training_relu_7,@function
        .size           triton_poi_fused__native_batch_norm_legit_no_training_relu_7,(.L_x_1 - triton_poi_fused__native_batch_norm_legit_no_training_relu_7)
        .other          triton_poi_fused__native_batch_norm_legit_no_training_relu_7,@"STO_CUDA_ENTRY STV_DEFAULT"
triton_poi_fused__native_batch_norm_legit_no_training_relu_7:
.text.triton_poi_fused__native_batch_norm_legit_no_training_relu_7:
[----:B------:R-:W-:Y:S01]  /*0000*/  LDC R1, c[0x0][0x28] ;  /* 0x00000a00ff017b82 */ /* 0x000fe20000000800 */
[----:B------:R-:W1:Y:S07]  /*0010*/  S2R R0, SR_TID.X ;  /* 0x0000000000007919 */ /* 0x000e6e0000002100 */
[----:B------:R-:W2:Y:S01]  /*0020*/  LDC.64 R2, c[0x0][0x220] ;  /* 0x00008800ff027b82 */ /* 0x000ea20000000a00 */
[----:B------:R-:W-:Y:S01]  /*0030*/  ULDC.64 UR4, c[0x0][0x208] ;  /* 0x0000820000047ab9 */ /* 0x000fe20000000a00 */
[----:B------:R-:W3:Y:S06]  /*0040*/  S2R R7, SR_CTAID.X ;  /* 0x0000000000077919 */ /* 0x000eec0000002500 */
[----:B------:R-:W4:Y:S08]  /*0050*/  LDC.64 R8, c[0x0][0x228] ;  /* 0x00008a00ff087b82 */ /* 0x000f300000000a00 */
[----:B------:R-:W5:Y:S01]  /*0060*/  LDC.64 R10, c[0x0][0x230] ;  /* 0x00008c00ff0a7b82 */ /* 0x000f620000000a00 */
[----:B-1----:R-:W-:-:S02]  /*0070*/  SHF.L.U32 R0, R0, 0x1, RZ ;  /* 0x0000000100007819 */ /* 0x002fc400000006ff */
[----:B---3--:R-:W-:Y:S02]  /*0080*/  SHF.R.S32.HI R5, RZ, 0x16, R7 ;  /* 0x00000016ff057819 */ /* 0x008fe40000011407 */
[----:B------:R-:W-:Y:S02]  /*0090*/  LOP3.LUT R0, R0, 0x1fe, RZ, 0xc0, !PT ;  /* 0x000001fe00007812 */ /* 0x000fe400078ec0ff */
[----:B------:R-:W-:Y:S02]  /*00a0*/  SGXT R5, R5, 0x1 ;  /* 0x000000010505781a */ /* 0x000fe40000000200 */
[----:B------:R-:W-:Y:S02]  /*00b0*/  LEA R0, R7, R0, 0x9 ;  /* 0x0000000007007211 */ /* 0x000fe400078e48ff */
[----:B------:R-:W1:Y:S02]  /*00c0*/  LDC.64 R6, c[0x0][0x218] ;  /* 0x00008600ff067b82 */ /* 0x000e640000000a00 */
[----:B------:R-:W-:-:S04]  /*00d0*/  LEA.HI R5, R5, R0, RZ, 0x5 ;  /* 0x0000000005057211 */ /* 0x000fc800078f28ff */
[----:B------:R-:W-:-:S04]  /*00e0*/  LOP3.LUT R5, R5, 0xffffffe0, RZ, 0xc0, !PT ;  /* 0xffffffe005057812 */ /* 0x000fc800078ec0ff */
[----:B------:R-:W-:Y:S02]  /*00f0*/  IADD3 R13, R0, -R5, RZ ;  /* 0x80000005000d7210 */ /* 0x000fe40007ffe0ff */
[----:B------:R-:W3:Y:S03]  /*0100*/  LDC.64 R4, c[0x0][0x210] ;  /* 0x00008400ff047b82 */ /* 0x000ee60000000a00 */
[----:B--2---:R-:W-:-:S06]  /*0110*/  IMAD.WIDE R2, R13, 0x4, R2 ;  /* 0x000000040d027825 */ /* 0x004fcc00078e0202 */
[----:B------:R-:W2:Y:S01]  /*0120*/  LDG.E.EL.64 R2, desc[UR4][R2.64] ;  /* 0x0000000402027981 */ /* 0x000ea2000c2e1b00 */
[----:B-1----:R-:W-:-:S04]  /*0130*/  IMAD.WIDE R6, R13, 0x4, R6 ;  /* 0x000000040d067825 */ /* 0x002fc800078e0206 */
[C---:B----4-:R-:W-:Y:S02]  /*0140*/  IMAD.WIDE R8, R13.reuse, 0x4, R8 ;  /* 0x000000040d087825 */ /* 0x050fe400078e0208 */
[----:B------:R-:W4:Y:S02]  /*0150*/  LDG.E.EL.64 R6, desc[UR4][R6.64] ;  /* 0x0000000406067981 */ /* 0x000f24000c2e1b00 */
[----:B-----5:R-:W-:Y:S02]  /*0160*/  IMAD.WIDE R10, R13, 0x4, R10 ;  /* 0x000000040d0a7825 */ /* 0x020fe400078e020a */
[----:B------:R-:W5:Y:S02]  /*0170*/  LDG.E.EL.64 R8, desc[UR4][R8.64] ;  /* 0x0000000408087981 */ /* 0x000f64000c2e1b00 */
[----:B---3--:R-:W-:Y:S02]  /*0180*/  IMAD.WIDE R4, R0, 0x4, R4 ;  /* 0x0000000400047825 */ /* 0x008fe400078e0204 */
[----:B------:R-:W5:Y:S04]  /*0190*/  LDG.E.EL.64 R10, desc[UR4][R10.64] ;  /* 0x000000040a0a7981 */ /* 0x000f68000c2e1b00 */
[----:B------:R-:W4:Y:S01]  /*01a0*/  LDG.E.64 R4, desc[UR4][R4.64] ;  /* 0x0000000404047981 */ /* 0x000f22000c1e1b00 */
[----:B------:R-:W-:Y:S01]  /*01b0*/  HFMA2.MMA R14, -RZ, RZ, 1.625, 0 ;  /* 0x3e800000ff0e7435 */ /* 0x000fe200000001ff */
[----:B--2---:R-:W-:Y:S01]  /*01c0*/  FADD R2, R2, 9.9999997473787516356e-06 ;  /* 0x3727c5ac02027421 */ /* 0x004fe20000000000 */
[----:B------:R-:W-:-:S03]  /*01d0*/  FADD R3, R3, 9.9999997473787516356e-06 ;  /* 0x3727c5ac03037421 */ /* 0x000fc60000000000 */
[----:B------:R-:W1:Y:S08]  /*01e0*/  MUFU.SQRT R12, R2 ;  /* 0x00000002000c7308 */ /* 0x000e700000002000 */
[----:B------:R2:W3:Y:S01]  /*01f0*/  MUFU.SQRT R13, R3 ;  /* 0x00000003000d7308 */ /* 0x0004e20000002000 */
[C---:B-1----:R-:W-:Y:S02]  /*0200*/  FSETP.GT.AND P0, PT, R12.reuse, 8.50705917302346158658e+37, PT ;  /* 0x7e8000000c00780b */ /* 0x042fe40003f04000 */
[----:B------:R-:W-:Y:S01]  /*0210*/  FSETP.GEU.AND P2, PT, R12, 1.175494350822287508e-38, PT ;  /* 0x008000000c00780b */ /* 0x000fe20003f4e000 */
[----:B--2---:R-:W1:Y:S01]  /*0220*/  LDC.64 R2, c[0x0][0x238] ;  /* 0x00008e00ff027b82 */ /* 0x004e620000000a00 */
[----:B---3--:R-:W-:-:S02]  /*0230*/  FSETP.GT.AND P1, PT, R13, 8.50705917302346158658e+37, PT ;  /* 0x7e8000000d00780b */ /* 0x008fc40003f24000 */
[----:B------:R-:W-:-:S07]  /*0240*/  FSETP.GEU.AND P3, PT, R13, 1.175494350822287508e-38, PT ;  /* 0x008000000d00780b */ /* 0x000fce0003f6e000 */
[----:B------:R-:W-:-:S04]  /*0250*/  @P0 FMUL R12, R12, 0.25 ;  /* 0x3e8000000c0c0820 */ /* 0x000fc80000400000 */
[----:B------:R-:W-:Y:S01]  /*0260*/  @!P2 FMUL R12, R12, 16777216 ;  /* 0x4b8000000c0ca820 */ /* 0x000fe20000400000 */
[----:B------:R-:W-:-:S04]  /*0270*/  @P1 FMUL R13, R13, 0.25 ;  /* 0x3e8000000d0d1820 */ /* 0x000fc80000400000 */
[----:B------:R-:W-:Y:S01]  /*0280*/  @!P3 FMUL R13, R13, 16777216 ;  /* 0x4b8000000d0db820 */ /* 0x000fe20000400000 */
[----:B------:R-:W2:Y:S01]  /*0290*/  MUFU.RCP R12, R12 ;  /* 0x0000000c000c7308 */ /* 0x000ea20000001000 */
[----:B------:R-:W-:-:S07]  /*02a0*/  FSEL R15, R14, 1, P0 ;  /* 0x3f8000000e0f7808 */ /* 0x000fce0000000000 */
[----:B------:R-:W3:Y:S01]  /*02b0*/  MUFU.RCP R13, R13 ;  /* 0x0000000d000d7308 */ /* 0x000ee20000001000 */
[----:B------:R-:W-:Y:S01]  /*02c0*/  FSEL R14, R14, 1, P1 ;  /* 0x3f8000000e0e7808 */ /* 0x000fe20000800000 */
[----:B------:R-:W-:-:S04]  /*02d0*/  @!P2 FMUL R15, R15, 16777216 ;  /* 0x4b8000000f0fa820 */ /* 0x000fc80000400000 */
[----:B------:R-:W-:Y:S01]  /*02e0*/  @!P3 FMUL R14, R14, 16777216 ;  /* 0x4b8000000e0eb820 */ /* 0x000fe20000400000 */
[----:B----4-:R-:W-:Y:S01]  /*02f0*/  FADD R5, R5, -R7 ;  /* 0x8000000705057221 */ /* 0x010fe20000000000 */
[----:B------:R-:W-:Y:S01]  /*0300*/  FADD R4, R4, -R6 ;  /* 0x8000000604047221 */ /* 0x000fe20000000000 */
[----:B--2---:R-:W-:Y:S01]  /*0310*/  FMUL R15, R12, R15 ;  /* 0x0000000f0c0f7220 */ /* 0x004fe20000400000 */
[----:B---3--:R-:W-:-:S03]  /*0320*/  FMUL R14, R13, R14 ;  /* 0x0000000e0d0e7220 */ /* 0x008fc60000400000 */
[----:B------:R-:W-:Y:S01]  /*0330*/  FMUL R15, R4, R15 ;  /* 0x0000000f040f7220 */ /* 0x000fe20000400000 */
[----:B------:R-:W-:-:S03]  /*0340*/  FMUL R14, R5, R14 ;  /* 0x0000000e050e7220 */ /* 0x000fc60000400000 */
[----:B-----5:R-:W-:Y:S01]  /*0350*/  FFMA R8, R8, R15, R10 ;  /* 0x0000000f08087223 */ /* 0x020fe2000000000a */
[----:B------:R-:W-:-:S04]  /*0360*/  FFMA R9, R9, R14, R11 ;  /* 0x0000000e09097223 */ /* 0x000fc8000000000b */
[----:B------:R-:W-:Y:S02]  /*0370*/  FSETP.GEU.AND P0, PT, R8, RZ, PT ;  /* 0x000000ff0800720b */ /* 0x000fe40003f0e000 */
[C---:B------:R-:W-:Y:S01]  /*0380*/  FSETP.GEU.AND P1, PT, R9.reuse, RZ, PT ;  /* 0x000000ff0900720b */ /* 0x040fe20003f2e000 */
[----:B-1----:R-:W-:Y:S01]  /*0390*/  IMAD.WIDE R2, R0, 0x4, R2 ;  /* 0x0000000400027825 */ /* 0x002fe200078e0202 */
[----:B------:R-:W-:Y:S02]  /*03a0*/  FSEL R8, R8, RZ, P0 ;  /* 0x000000ff08087208 */ /* 0x000fe40000000000 */
[----:B------:R-:W-:-:S05]  /*03b0*/  FSEL R9, R9, RZ, P1 ;  /* 0x000000ff09097208 */ /* 0x000fca0000800000 */
[----:B------:R-:W-:Y:S01]  /*03c0*/  STG.E.64 desc[UR4][R2.64], R8 ;  /* 0x0000000802007986 */ /* 0x000fe2000c101b04 */
[----:B------:R-:W-:Y:S05]  /*03d0*/  EXIT ;  /* 0x000000000000794d */ /* 0x000fea0003800000 */
.L_x_0:
[----:B------:R-:W-:-:S00]  /*03e0*/  BRA `(.L_x_0) ;  /* 0xfffffffc00fc7947 */ /* 0x000fc0000383ffff */
[----:B------:R-:W-:-:S00]  /*03f0*/  NOP ;  /* 0x0000000000007918 */ /* 0x000fc00000000000 */
        /* <DEDUP_REMOVED lines=8> */
.L_x_1:


//--------------------- .nv.global.init           --------------------------
	.section	.nv.global.init,"aw",@progbits
.nv.global.init:
	.type		_$_str,@object
	.size		_$_str,(_$_str_$_2 - _$_str)
_$_str:
        /*0000*/ 	.byte	0x5f, 0x5f, 0x43, 0x55, 0x44, 0x41, 0x5f, 0x46, 0x54, 0x5a, 0x00
	.type		_$_str_$_2,@object
	.size		_$_str_$_2,(.L_1 - _$_str_$_2)
_$_str_$_2:
        /*000b*/ 	.byte	0x5f, 0x5f, 0x43, 0x55, 0x44, 0x41, 0x5f, 0x50, 0x52, 0x45, 0x43, 0x5f, 0x53, 0x51, 0x52, 0x54
        /*001b*/ 	.byte	0x00
.L_1:


//--------------------- .nv.constant0.triton_poi_fused__native_batch_norm_legit_no_training_relu_7 --------------------------
	.section	.nv.constant0.triton_poi_fused__native_batch_norm_legit_no_training_relu_7,"a",@progbits
	.sectionflags	@""
	.align	4
.nv.constant0.triton_poi_fused__native_batch_norm_legit_no_training_relu_7:
	.zero		580
